//
// Generated by NVIDIA NVVM Compiler
//
// Compiler Build ID: CL-36424714
// Cuda compilation tools, release 13.0, V13.0.88
// Based on NVVM 20.0.0
//

.version 9.0
.target sm_100
.address_size 64

	// .globl	_Z12sumReductionPiS_i
.extern .shared .align 16 .b8 sharedData[];

.visible .entry _Z12sumReductionPiS_i(
	.param .u64 .ptr .align 1 _Z12sumReductionPiS_i_param_0,
	.param .u64 .ptr .align 1 _Z12sumReductionPiS_i_param_1,
	.param .u32 _Z12sumReductionPiS_i_param_2
)
{
	.reg .pred 	%p<6>;
	.reg .b32 	%r<29>;
	.reg .b64 	%rd<9>;

	ld.param.u64 	%rd1, [_Z12sumReductionPiS_i_param_0];
	ld.param.u64 	%rd2, [_Z12sumReductionPiS_i_param_1];
	ld.param.u32 	%r8, [_Z12sumReductionPiS_i_param_2];
	mov.u32 	%r1, %tid.x;
	mov.u32 	%r2, %ctaid.x;
	mov.u32 	%r3, %ntid.x;
	mad.lo.s32 	%r4, %r2, %r3, %r1;
	setp.ge.s32 	%p1, %r4, %r8;
	@%p1 bra 	$L__BB0_2;
	cvta.to.global.u64 	%rd3, %rd1;
	mul.wide.s32 	%rd4, %r4, 4;
	add.s64 	%rd5, %rd3, %rd4;
	ld.global.u32 	%r13, [%rd5];
	shl.b32 	%r14, %r1, 2;
	mov.u32 	%r15, sharedData;
	add.s32 	%r16, %r15, %r14;
	st.shared.u32 	[%r16], %r13;
	bra.uni 	$L__BB0_3;
$L__BB0_2:
	shl.b32 	%r9, %r1, 2;
	mov.u32 	%r10, sharedData;
	add.s32 	%r11, %r10, %r9;
	mov.b32 	%r12, 0;
	st.shared.u32 	[%r11], %r12;
$L__BB0_3:
	bar.sync 	0;
	setp.lt.u32 	%p2, %r3, 2;
	@%p2 bra 	$L__BB0_8;
	mov.b32 	%r28, 1;
	mov.u32 	%r20, sharedData;
$L__BB0_5:
	shl.b32 	%r6, %r28, 1;
	mul.lo.s32 	%r7, %r6, %r1;
	setp.ge.u32 	%p3, %r7, %r3;
	@%p3 bra 	$L__BB0_7;
	add.s32 	%r18, %r7, %r28;
	shl.b32 	%r19, %r18, 2;
	add.s32 	%r21, %r20, %r19;
	ld.shared.u32 	%r22, [%r21];
	shl.b32 	%r23, %r7, 2;
	add.s32 	%r24, %r20, %r23;
	ld.shared.u32 	%r25, [%r24];
	add.s32 	%r26, %r25, %r22;
	st.shared.u32 	[%r24], %r26;
$L__BB0_7:
	bar.sync 	0;
	setp.lt.u32 	%p4, %r6, %r3;
	mov.u32 	%r28, %r6;
	@%p4 bra 	$L__BB0_5;
$L__BB0_8:
	setp.ne.s32 	%p5, %r1, 0;
	@%p5 bra 	$L__BB0_10;
	ld.shared.u32 	%r27, [sharedData];
	cvta.to.global.u64 	%rd6, %rd2;
	mul.wide.u32 	%rd7, %r2, 4;
	add.s64 	%rd8, %rd6, %rd7;
	st.global.u32 	[%rd8], %r27;
$L__BB0_10:
	ret;

}


// ===== COMPILED SASS (sm_100) =====

	.target	sm_100

	.elftype	@"ET_EXEC"


//--------------------- .note.nv.tkinfo           --------------------------
	.section	.note.nv.tkinfo,"",@"SHT_NOTE"
	.sectionflags	@"SHF_NOTE_NV_TKINFO"
	.tkinfo
        /*0018*/ 	.word	0x00000002
        /*0030*/ 	.string	""
        /*0030*/ 	.string	"ptxas"
        /*0030*/ 	.string	"Cuda compilation tools, release 13.0, V13.0.88"
        /*0030*/ 	.string	"Build cuda_13.0.r13.0/compiler.36424714_0"
        /*0030*/ 	.string	"-arch sm_100 -m 64 "



//--------------------- .note.nv.cuinfo           --------------------------
	.section	.note.nv.cuinfo,"",@"SHT_NOTE"
	.sectionflags	@"SHF_NOTE_NV_CUINFO"
        /*0018*/ 	.short	0x0002
        /*001a*/ 	.short	0x0064
        /*001c*/ 	.short	0x0082
	.zero		2


//--------------------- .nv.info                  --------------------------
	.section	.nv.info,"",@"SHT_CUDA_INFO"
	.align	4


	//----- nvinfo : EIATTR_REGCOUNT
	.align		4
        /*0000*/ 	.byte	0x04, 0x2f
        /*0002*/ 	.short	(.L_1 - .L_0)
	.align		4
.L_0:
        /*0004*/ 	.word	index@(_Z12sumReductionPiS_i)
        /*0008*/ 	.word	0x0000000a


	//----- nvinfo : EIATTR_FRAME_SIZE
	.align		4
.L_1:
        /*000c*/ 	.byte	0x04, 0x11
        /*000e*/ 	.short	(.L_3 - .L_2)
	.align		4
.L_2:
        /*0010*/ 	.word	index@(_Z12sumReductionPiS_i)
        /*0014*/ 	.word	0x00000000


	//----- nvinfo : EIATTR_MIN_STACK_SIZE
	.align		4
.L_3:
        /*0018*/ 	.byte	0x04, 0x12
        /*001a*/ 	.short	(.L_5 - .L_4)
	.align		4
.L_4:
        /*001c*/ 	.word	index@(_Z12sumReductionPiS_i)
        /*0020*/ 	.word	0x00000000
.L_5:


//--------------------- .nv.compat                --------------------------
	.section	.nv.compat,"",@"SHT_CUDA_COMPAT_INFO"
	.align	4
        /*0000*/ 	.byte	0x02, 0x09, 0x00, 0x00, 0x02, 0x02, 0x01, 0x00, 0x02, 0x05, 0x05, 0x00, 0x03, 0x07, 0x01, 0x01
        /*0010*/ 	.byte	0x02, 0x03, 0x00, 0x00, 0x02, 0x06, 0x01, 0x00, 0x04, 0x0b, 0x08, 0x00, 0x09, 0x00, 0x00, 0x00
        /*0020*/ 	.byte	0x00, 0x00, 0x00, 0x00


//--------------------- .nv.info._Z12sumReductionPiS_i --------------------------
	.section	.nv.info._Z12sumReductionPiS_i,"",@"SHT_CUDA_INFO"
	.sectionflags	@""
	.align	4


	//----- nvinfo : EIATTR_CUDA_API_VERSION
	.align		4
        /*0000*/ 	.byte	0x04, 0x37
        /*0002*/ 	.short	(.L_7 - .L_6)
.L_6:
        /*0004*/ 	.word	0x00000082


	//----- nvinfo : EIATTR_KPARAM_INFO
	.align		4
.L_7:
        /*0008*/ 	.byte	0x04, 0x17
        /*000a*/ 	.short	(.L_9 - .L_8)
.L_8:
        /*000c*/ 	.word	0x00000000
        /*0010*/ 	.short	0x0002
        /*0012*/ 	.short	0x0010
        /*0014*/ 	.byte	0x00, 0xf0, 0x11, 0x00


	//----- nvinfo : EIATTR_KPARAM_INFO
	.align		4
.L_9:
        /*0018*/ 	.byte	0x04, 0x17
        /*001a*/ 	.short	(.L_11 - .L_10)
.L_10:
        /*001c*/ 	.word	0x00000000
        /*0020*/ 	.short	0x0001
        /*0022*/ 	.short	0x0008
        /*0024*/ 	.byte	0x00, 0xf5, 0x21, 0x00


	//----- nvinfo : EIATTR_KPARAM_INFO
	.align		4
.L_11:
        /*0028*/ 	.byte	0x04, 0x17
        /*002a*/ 	.short	(.L_13 - .L_12)
.L_12:
        /*002c*/ 	.word	0x00000000
        /*0030*/ 	.short	0x0000
        /*0032*/ 	.short	0x0000
        /*0034*/ 	.byte	0x00, 0xf5, 0x21, 0x00


	//----- nvinfo : EIATTR_SPARSE_MMA_MASK
	.align		4
.L_13:
        /*0038*/ 	.byte	0x03, 0x50
        /*003a*/ 	.short	0x0000


	//----- nvinfo : EIATTR_MAXREG_COUNT
	.align		4
        /*003c*/ 	.byte	0x03, 0x1b
        /*003e*/ 	.short	0x00ff


	//----- nvinfo : EIATTR_NUM_BARRIERS
	.align		4
        /*0040*/ 	.byte	0x02, 0x4c
        /*0042*/ 	.byte	0x01
	.zero		1


	//----- nvinfo : EIATTR_MERCURY_ISA_VERSION
	.align		4
        /*0044*/ 	.byte	0x03, 0x5f
        /*0046*/ 	.short	0x0101


	//----- nvinfo : EIATTR_VRC_CTA_INIT_COUNT
	.align		4
        /*0048*/ 	.byte	0x02, 0x4a
	.zero		1
	.zero		1


	//----- nvinfo : EIATTR_EXIT_INSTR_OFFSETS
	.align		4
        /*004c*/ 	.byte	0x04, 0x1c
        /*004e*/ 	.short	(.L_15 - .L_14)


	//   ....[0]....
.L_14:
        /*0050*/ 	.word	0x000002e0


	//   ....[1]....
        /*0054*/ 	.word	0x00000360


	//----- nvinfo : EIATTR_CRS_STACK_SIZE
	.align		4
.L_15:
        /*0058*/ 	.byte	0x04, 0x1e
        /*005a*/ 	.short	(.L_17 - .L_16)
.L_16:
        /*005c*/ 	.word	0x00000000


	//----- nvinfo : EIATTR_CBANK_PARAM_SIZE
	.align		4
.L_17:
        /*0060*/ 	.byte	0x03, 0x19
        /*0062*/ 	.short	0x0014


	//----- nvinfo : EIATTR_PARAM_CBANK
	.align		4
        /*0064*/ 	.byte	0x04, 0x0a
        /*0066*/ 	.short	(.L_19 - .L_18)
	.align		4
.L_18:
        /*0068*/ 	.word	index@(.nv.constant0._Z12sumReductionPiS_i)
        /*006c*/ 	.short	0x0380
        /*006e*/ 	.short	0x0014


	//----- nvinfo : EIATTR_SW_WAR
	.align		4
.L_19:
        /*0070*/ 	.byte	0x04, 0x36
        /*0072*/ 	.short	(.L_21 - .L_20)
.L_20:
        /*0074*/ 	.word	0x00000008
.L_21:


//--------------------- .nv.callgraph             --------------------------
	.section	.nv.callgraph,"",@"SHT_CUDA_CALLGRAPH"
	.align	4
	.sectionentsize	8
	.align		4
        /*0000*/ 	.word	0x00000000
	.align		4
        /*0004*/ 	.word	0xffffffff
	.align		4
        /*0008*/ 	.word	0x00000000
	.align		4
        /*000c*/ 	.word	0xfffffffe
	.align		4
        /*0010*/ 	.word	0x00000000
	.align		4
        /*0014*/ 	.word	0xfffffffd
	.align		4
        /*0018*/ 	.word	0x00000000
	.align		4
        /*001c*/ 	.word	0xfffffffc


//--------------------- .text._Z12sumReductionPiS_i --------------------------
	.section	.text._Z12sumReductionPiS_i,"ax",@progbits
	.align	128
        .global         _Z12sumReductionPiS_i
        .type           _Z12sumReductionPiS_i,@function
        .size           _Z12sumReductionPiS_i,(.L_x_6 - _Z12sumReductionPiS_i)
        .other          _Z12sumReductionPiS_i,@"STO_CUDA_ENTRY STV_DEFAULT"
_Z12sumReductionPiS_i:
.text._Z12sumReductionPiS_i:
[----:B------:R-:W-:Y:S01]  /*0000*/  LDC R1, c[0x0][0x37c] ;  /* 0x0000df00ff017b82 */ /* 0x000fe20000000800 */
[----:B------:R-:W0:Y:S01]  /*0010*/  S2R R7, SR_TID.X ;  /* 0x0000000000077919 */ /* 0x000e220000002100 */
[----:B------:R-:W0:Y:S01]  /*0020*/  LDCU UR8, c[0x0][0x360] ;  /* 0x00006c00ff0877ac */ /* 0x000e220008000800 */
[----:B------:R-:W-:Y:S01]  /*0030*/  BSSY.RECONVERGENT B0, `(.L_x_0) ;  /* 0x0000017000007945 */ /* 0x000fe20003800200 */
[----:B------:R-:W0:Y:S01]  /*0040*/  S2R R6, SR_CTAID.X ;  /* 0x0000000000067919 */ /* 0x000e220000002500 */
[----:B------:R-:W1:Y:S01]  /*0050*/  LDCU UR4, c[0x0][0x390] ;  /* 0x00007200ff0477ac */ /* 0x000e620008000800 */
[----:B------:R-:W2:Y:S01]  /*0060*/  LDCU.64 UR6, c[0x0][0x358] ;  /* 0x00006b00ff0677ac */ /* 0x000ea20008000a00 */
[----:B0-----:R-:W-:-:S05]  /*0070*/  IMAD R5, R6, UR8, R7 ;  /* 0x0000000806057c24 */ /* 0x001fca000f8e0207 */
[----:B-1----:R-:W-:-:S13]  /*0080*/  ISETP.GE.AND P0, PT, R5, UR4, PT ;  /* 0x0000000405007c0c */ /* 0x002fda000bf06270 */
[----:B--2---:R-:W-:Y:S05]  /*0090*/  @P0 BRA `(.L_x_1) ;  /* 0x0000000000280947 */ /* 0x004fea0003800000 */
[----:B------:R-:W0:Y:S02]  /*00a0*/  LDC.64 R2, c[0x0][0x380] ;  /* 0x0000e000ff027b82 */ /* 0x000e240000000a00 */
[----:B0-----:R-:W-:-:S06]  /*00b0*/  IMAD.WIDE R2, R5, 0x4, R2 ;  /* 0x0000000405027825 */ /* 0x001fcc00078e0202 */
[----:B------:R-:W2:Y:S01]  /*00c0*/  LDG.E R2, desc[UR6][R2.64] ;  /* 0x0000000602027981 */ /* 0x000ea2000c1e1900 */
[----:B------:R-:W0:Y:S01]  /*00d0*/  S2UR UR5, SR_CgaCtaId ;  /* 0x00000000000579c3 */ /* 0x000e220000008800 */
[----:B------:R-:W-:Y:S02]  /*00e0*/  UMOV UR4, 0x400 ;  /* 0x0000040000047882 */ /* 0x000fe40000000000 */
[----:B0-----:R-:W-:-:S06]  /*00f0*/  ULEA UR4, UR5, UR4, 0x18 ;  /* 0x0000000405047291 */ /* 0x001fcc000f8ec0ff */
[----:B------:R-:W-:-:S05]  /*0100*/  MOV R0, UR4 ;  /* 0x0000000400007c02 */ /* 0x000fca0008000f00 */
[----:B------:R-:W-:-:S05]  /*0110*/  IMAD R5, R7, 0x4, R0 ;  /* 0x0000000407057824 */ /* 0x000fca00078e0200 */
[----:B--2---:R1:W-:Y:S01]  /*0120*/  STS [R5], R2 ;  /* 0x0000000205007388 */ /* 0x0043e20000000800 */
[----:B------:R-:W-:Y:S05]  /*0130*/  BRA `(.L_x_2) ;  /* 0x0000000000187947 */ /* 0x000fea0003800000 */
.L_x_1:
[----:B------:R-:W0:Y:S01]  /*0140*/  S2UR UR5, SR_CgaCtaId ;  /* 0x00000000000579c3 */ /* 0x000e220000008800 */
[----:B------:R-:W-:Y:S02]  /*0150*/  UMOV UR4, 0x400 ;  /* 0x0000040000047882 */ /* 0x000fe40000000000 */
[----:B0-----:R-:W-:-:S06]  /*0160*/  ULEA UR4, UR5, UR4, 0x18 ;  /* 0x0000000405047291 */ /* 0x001fcc000f8ec0ff */
[----:B------:R-:W-:-:S05]  /*0170*/  MOV R0, UR4 ;  /* 0x0000000400007c02 */ /* 0x000fca0008000f00 */
[----:B------:R-:W-:-:S05]  /*0180*/  IMAD R2, R7, 0x4, R0 ;  /* 0x0000000407027824 */ /* 0x000fca00078e0200 */
[----:B------:R0:W-:Y:S02]  /*0190*/  STS [R2], RZ ;  /* 0x000000ff02007388 */ /* 0x0001e40000000800 */
.L_x_2:
[----:B------:R-:W-:Y:S05]  /*01a0*/  BSYNC.RECONVERGENT B0 ;  /* 0x0000000000007941 */ /* 0x000fea0003800200 */
.L_x_0:
[----:B------:R-:W-:Y:S01]  /*01b0*/  BAR.SYNC.DEFER_BLOCKING 0x0 ;  /* 0x0000000000007b1d */ /* 0x000fe20000010000 */
[----:B------:R-:W-:Y:S01]  /*01c0*/  UISETP.GE.U32.AND UP0, UPT, UR8, 0x2, UPT ;  /* 0x000000020800788c */ /* 0x000fe2000bf06070 */
[----:B------:R-:W-:-:S08]  /*01d0*/  ISETP.NE.AND P1, PT, R7, RZ, PT ;  /* 0x000000ff0700720c */ /* 0x000fd00003f25270 */
[----:B------:R-:W-:Y:S05]  /*01e0*/  BRA.U !UP0, `(.L_x_3) ;  /* 0x00000001083c7547 */ /* 0x000fea000b800000 */
[----:B------:R-:W-:-:S05]  /*01f0*/  UMOV UR4, 0x1 ;  /* 0x0000000100047882 */ /* 0x000fca0000000000 */
.L_x_4:
[----:B------:R-:W-:-:S04]  /*0200*/  USHF.L.U32 UR5, UR4, 0x1, URZ ;  /* 0x0000000104057899 */ /* 0x000fc800080006ff */
[----:B------:R-:W-:Y:S02]  /*0210*/  UISETP.GE.U32.AND UP0, UPT, UR5, UR8, UPT ;  /* 0x000000080500728c */ /* 0x000fe4000bf06070 */
[----:B-12---:R-:W-:-:S05]  /*0220*/  IMAD R5, R7, UR5, RZ ;  /* 0x0000000507057c24 */ /* 0x006fca000f8e02ff */
[----:B------:R-:W-:-:S13]  /*0230*/  ISETP.GE.U32.AND P0, PT, R5, UR8, PT ;  /* 0x0000000805007c0c */ /* 0x000fda000bf06070 */
[C---:B------:R-:W-:Y:S01]  /*0240*/  @!P0 IADD3 R3, PT, PT, R5.reuse, UR4, RZ ;  /* 0x0000000405038c10 */ /* 0x040fe2000fffe0ff */
[----:B0-----:R-:W-:Y:S01]  /*0250*/  @!P0 IMAD R2, R5, 0x4, R0 ;  /* 0x0000000405028824 */ /* 0x001fe200078e0200 */
[----:B------:R-:W-:Y:S02]  /*0260*/  UMOV UR4, UR5 ;  /* 0x0000000500047c82 */ /* 0x000fe40008000000 */
[----:B------:R-:W-:Y:S02]  /*0270*/  @!P0 LEA R3, R3, R0, 0x2 ;  /* 0x0000000003038211 */ /* 0x000fe400078e10ff */
[----:B------:R-:W-:Y:S04]  /*0280*/  @!P0 LDS R4, [R2] ;  /* 0x0000000002048984 */ /* 0x000fe80000000800 */
[----:B------:R-:W0:Y:S02]  /*0290*/  @!P0 LDS R3, [R3] ;  /* 0x0000000003038984 */ /* 0x000e240000000800 */
[----:B0-----:R-:W-:-:S05]  /*02a0*/  @!P0 IADD3 R5, PT, PT, R3, R4, RZ ;  /* 0x0000000403058210 */ /* 0x001fca0007ffe0ff */
[----:B------:R2:W-:Y:S01]  /*02b0*/  @!P0 STS [R2], R5 ;  /* 0x0000000502008388 */ /* 0x0005e20000000800 */
[----:B------:R-:W-:Y:S06]  /*02c0*/  BAR.SYNC.DEFER_BLOCKING 0x0 ;  /* 0x0000000000007b1d */ /* 0x000fec0000010000 */
[----:B------:R-:W-:Y:S05]  /*02d0*/  BRA.U !UP0, `(.L_x_4) ;  /* 0xfffffffd08c87547 */ /* 0x000fea000b83ffff */
.L_x_3:
[----:B------:R-:W-:Y:S05]  /*02e0*/  @P1 EXIT ;  /* 0x000000000000194d */ /* 0x000fea0003800000 */
[----:B------:R-:W3:Y:S01]  /*02f0*/  S2UR UR5, SR_CgaCtaId ;  /* 0x00000000000579c3 */ /* 0x000ee20000008800 */
[----:B------:R-:W-:-:S07]  /*0300*/  UMOV UR4, 0x400 ;  /* 0x0000040000047882 */ /* 0x000fce0000000000 */
[----:B012---:R-:W0:Y:S01]  /*0310*/  LDC.64 R2, c[0x0][0x388] ;  /* 0x0000e200ff027b82 */ /* 0x007e220000000a00 */
[----:B---3--:R-:W-:Y:S01]  /*0320*/  ULEA UR4, UR5, UR4, 0x18 ;  /* 0x0000000405047291 */ /* 0x008fe2000f8ec0ff */
[----:B0-----:R-:W-:-:S08]  /*0330*/  IMAD.WIDE.U32 R2, R6, 0x4, R2 ;  /* 0x0000000406027825 */ /* 0x001fd000078e0002 */
[----:B------:R-:W0:Y:S04]  /*0340*/  LDS R5, [UR4] ;  /* 0x00000004ff057984 */ /* 0x000e280008000800 */
[----:B0-----:R-:W-:Y:S01]  /*0350*/  STG.E desc[UR6][R2.64], R5 ;  /* 0x0000000502007986 */ /* 0x001fe2000c101906 */
[----:B------:R-:W-:Y:S05]  /*0360*/  EXIT ;  /* 0x000000000000794d */ /* 0x000fea0003800000 */
.L_x_5:
[----:B------:R-:W-:-:S00]  /*0370*/  BRA `(.L_x_5) ;  /* 0xfffffffc00fc7947 */ /* 0x000fc0000383ffff */
[----:B------:R-:W-:-:S00]  /*0380*/  NOP ;  /* 0x0000000000007918 */ /* 0x000fc00000000000 */
[----:B------:R-:W-:-:S00]  /*0390*/  NOP ;  /* 0x0000000000007918 */ /* 0x000fc00000000000 */
[----:B------:R-:W-:-:S00]  /*03a0*/  NOP ;  /* 0x0000000000007918 */ /* 0x000fc00000000000 */
[----:B------:R-:W-:-:S00]  /*03b0*/  NOP ;  /* 0x0000000000007918 */ /* 0x000fc00000000000 */
[----:B------:R-:W-:-:S00]  /*03c0*/  NOP ;  /* 0x0000000000007918 */ /* 0x000fc00000000000 */
[----:B------:R-:W-:-:S00]  /*03d0*/  NOP ;  /* 0x0000000000007918 */ /* 0x000fc00000000000 */
[----:B------:R-:W-:-:S00]  /*03e0*/  NOP ;  /* 0x0000000000007918 */ /* 0x000fc00000000000 */
[----:B------:R-:W-:-:S00]  /*03f0*/  NOP ;  /* 0x0000000000007918 */ /* 0x000fc00000000000 */
.L_x_6:


//--------------------- .nv.shared._Z12sumReductionPiS_i --------------------------
	.section	.nv.shared._Z12sumReductionPiS_i,"aw",@nobits
	.sectionflags	@""
	.align	16
	.zero		1024


//--------------------- .nv.shared.reserved.0     --------------------------
	.section	.nv.shared.reserved.0,"aw",@nobits
	.weak		__nv_reservedSMEM_offset_0_alias
	.size		__nv_reservedSMEM_offset_0_alias, 0, 64
	.other		__nv_reservedSMEM_offset_0_alias,@"STO_CUDA_RESERVED_SHARED STV_DEFAULT"
__nv_reservedSMEM_offset_0_alias:
	.zero		0
	.zero		64


//--------------------- .nv.constant0._Z12sumReductionPiS_i --------------------------
	.section	.nv.constant0._Z12sumReductionPiS_i,"a",@progbits
	.sectionflags	@""
	.align	4
.nv.constant0._Z12sumReductionPiS_i:
	.zero		916


//--------------------- SYMBOLS --------------------------

	.type		.nv.reservedSmem.offset0,@object
	.size		.nv.reservedSmem.offset0,0x4
	.type		.nv.reservedSmem.cap,@object
	.size		.nv.reservedSmem.cap,0x4
